//
// Generated by NVIDIA NVVM Compiler
//
// Compiler Build ID: CL-36424714
// Cuda compilation tools, release 13.0, V13.0.88
// Based on NVVM 20.0.0
//

.version 9.0
.target sm_100
.address_size 64

	// .globl	gemm_kernel

.visible .entry gemm_kernel(
	.param .u64 .ptr .align 1 gemm_kernel_param_0,
	.param .u64 .ptr .align 1 gemm_kernel_param_1,
	.param .u64 .ptr .align 1 gemm_kernel_param_2,
	.param .u32 gemm_kernel_param_3,
	.param .u32 gemm_kernel_param_4,
	.param .u32 gemm_kernel_param_5,
	.param .f32 gemm_kernel_param_6,
	.param .f32 gemm_kernel_param_7
)
{
	.reg .pred 	%p<13>;
	.reg .b32 	%r<41>;
	.reg .b32 	%f<73>;
	.reg .b64 	%rd<53>;

	ld.param.u64 	%rd7, [gemm_kernel_param_0];
	ld.param.u64 	%rd8, [gemm_kernel_param_1];
	ld.param.u64 	%rd6, [gemm_kernel_param_2];
	ld.param.u32 	%r20, [gemm_kernel_param_3];
	ld.param.u32 	%r18, [gemm_kernel_param_4];
	ld.param.u32 	%r19, [gemm_kernel_param_5];
	ld.param.f32 	%f13, [gemm_kernel_param_6];
	ld.param.f32 	%f14, [gemm_kernel_param_7];
	cvta.to.global.u64 	%rd1, %rd8;
	cvta.to.global.u64 	%rd2, %rd7;
	mov.u32 	%r21, %ctaid.y;
	mov.u32 	%r22, %ntid.y;
	mov.u32 	%r23, %tid.y;
	mad.lo.s32 	%r1, %r21, %r22, %r23;
	mov.u32 	%r24, %ctaid.x;
	mov.u32 	%r25, %ntid.x;
	mov.u32 	%r26, %tid.x;
	mad.lo.s32 	%r2, %r24, %r25, %r26;
	setp.ge.s32 	%p1, %r1, %r20;
	setp.ge.s32 	%p2, %r2, %r18;
	or.pred  	%p3, %p1, %p2;
	@%p3 bra 	$L__BB0_14;
	setp.lt.s32 	%p4, %r19, 1;
	mov.f32 	%f72, 0f00000000;
	@%p4 bra 	$L__BB0_13;
	mul.lo.s32 	%r3, %r19, %r1;
	and.b32  	%r4, %r19, 7;
	setp.lt.u32 	%p5, %r19, 8;
	mov.f32 	%f72, 0f00000000;
	mov.b32 	%r39, 0;
	@%p5 bra 	$L__BB0_5;
	and.b32  	%r39, %r19, 2147483640;
	neg.s32 	%r37, %r39;
	shl.b32 	%r7, %r18, 3;
	mul.wide.u32 	%rd9, %r3, 4;
	add.s64 	%rd10, %rd9, %rd2;
	add.s64 	%rd52, %rd10, 16;
	mov.f32 	%f72, 0f00000000;
	mul.wide.s32 	%rd13, %r18, 4;
	mov.u32 	%r36, %r2;
$L__BB0_4:
	.pragma "nounroll";
	ld.global.f32 	%f19, [%rd52+-16];
	mul.wide.s32 	%rd11, %r36, 4;
	add.s64 	%rd12, %rd1, %rd11;
	ld.global.f32 	%f20, [%rd12];
	fma.rn.f32 	%f21, %f19, %f20, %f72;
	ld.global.f32 	%f22, [%rd52+-12];
	add.s64 	%rd14, %rd12, %rd13;
	ld.global.f32 	%f23, [%rd14];
	fma.rn.f32 	%f24, %f22, %f23, %f21;
	ld.global.f32 	%f25, [%rd52+-8];
	add.s64 	%rd15, %rd14, %rd13;
	ld.global.f32 	%f26, [%rd15];
	fma.rn.f32 	%f27, %f25, %f26, %f24;
	ld.global.f32 	%f28, [%rd52+-4];
	add.s64 	%rd16, %rd15, %rd13;
	ld.global.f32 	%f29, [%rd16];
	fma.rn.f32 	%f30, %f28, %f29, %f27;
	ld.global.f32 	%f31, [%rd52];
	add.s64 	%rd17, %rd16, %rd13;
	ld.global.f32 	%f32, [%rd17];
	fma.rn.f32 	%f33, %f31, %f32, %f30;
	ld.global.f32 	%f34, [%rd52+4];
	add.s64 	%rd18, %rd17, %rd13;
	ld.global.f32 	%f35, [%rd18];
	fma.rn.f32 	%f36, %f34, %f35, %f33;
	ld.global.f32 	%f37, [%rd52+8];
	add.s64 	%rd19, %rd18, %rd13;
	ld.global.f32 	%f38, [%rd19];
	fma.rn.f32 	%f39, %f37, %f38, %f36;
	ld.global.f32 	%f40, [%rd52+12];
	add.s64 	%rd20, %rd19, %rd13;
	ld.global.f32 	%f41, [%rd20];
	fma.rn.f32 	%f72, %f40, %f41, %f39;
	add.s32 	%r37, %r37, 8;
	add.s32 	%r36, %r36, %r7;
	add.s64 	%rd52, %rd52, 32;
	setp.ne.s32 	%p6, %r37, 0;
	@%p6 bra 	$L__BB0_4;
$L__BB0_5:
	setp.eq.s32 	%p7, %r4, 0;
	@%p7 bra 	$L__BB0_13;
	and.b32  	%r13, %r19, 3;
	setp.lt.u32 	%p8, %r4, 4;
	@%p8 bra 	$L__BB0_8;
	add.s32 	%r28, %r39, %r3;
	mul.wide.u32 	%rd21, %r28, 4;
	add.s64 	%rd22, %rd2, %rd21;
	ld.global.f32 	%f43, [%rd22];
	mad.lo.s32 	%r29, %r39, %r18, %r2;
	mul.wide.s32 	%rd23, %r29, 4;
	add.s64 	%rd24, %rd1, %rd23;
	ld.global.f32 	%f44, [%rd24];
	fma.rn.f32 	%f45, %f43, %f44, %f72;
	cvt.u64.u32 	%rd25, %r3;
	cvt.u64.u32 	%rd26, %r39;
	add.s64 	%rd27, %rd26, %rd25;
	shl.b64 	%rd28, %rd27, 2;
	add.s64 	%rd29, %rd2, %rd28;
	ld.global.f32 	%f46, [%rd29+4];
	mul.wide.s32 	%rd30, %r18, 4;
	add.s64 	%rd31, %rd24, %rd30;
	ld.global.f32 	%f47, [%rd31];
	fma.rn.f32 	%f48, %f46, %f47, %f45;
	ld.global.f32 	%f49, [%rd29+8];
	add.s64 	%rd32, %rd31, %rd30;
	ld.global.f32 	%f50, [%rd32];
	fma.rn.f32 	%f51, %f49, %f50, %f48;
	ld.global.f32 	%f52, [%rd29+12];
	add.s64 	%rd33, %rd32, %rd30;
	ld.global.f32 	%f53, [%rd33];
	fma.rn.f32 	%f72, %f52, %f53, %f51;
	add.s32 	%r39, %r39, 4;
$L__BB0_8:
	setp.eq.s32 	%p9, %r13, 0;
	@%p9 bra 	$L__BB0_13;
	setp.eq.s32 	%p10, %r13, 1;
	@%p10 bra 	$L__BB0_11;
	add.s32 	%r30, %r39, %r3;
	mul.wide.u32 	%rd34, %r30, 4;
	add.s64 	%rd35, %rd2, %rd34;
	ld.global.f32 	%f55, [%rd35];
	mad.lo.s32 	%r31, %r39, %r18, %r2;
	mul.wide.s32 	%rd36, %r31, 4;
	add.s64 	%rd37, %rd1, %rd36;
	ld.global.f32 	%f56, [%rd37];
	fma.rn.f32 	%f57, %f55, %f56, %f72;
	cvt.u64.u32 	%rd38, %r3;
	cvt.u64.u32 	%rd39, %r39;
	add.s64 	%rd40, %rd39, %rd38;
	shl.b64 	%rd41, %rd40, 2;
	add.s64 	%rd42, %rd2, %rd41;
	ld.global.f32 	%f58, [%rd42+4];
	mul.wide.s32 	%rd43, %r18, 4;
	add.s64 	%rd44, %rd37, %rd43;
	ld.global.f32 	%f59, [%rd44];
	fma.rn.f32 	%f72, %f58, %f59, %f57;
	add.s32 	%r39, %r39, 2;
$L__BB0_11:
	and.b32  	%r32, %r19, 1;
	setp.eq.b32 	%p11, %r32, 1;
	not.pred 	%p12, %p11;
	@%p12 bra 	$L__BB0_13;
	add.s32 	%r33, %r39, %r3;
	mul.wide.u32 	%rd45, %r33, 4;
	add.s64 	%rd46, %rd2, %rd45;
	ld.global.f32 	%f60, [%rd46];
	mad.lo.s32 	%r34, %r39, %r18, %r2;
	mul.wide.s32 	%rd47, %r34, 4;
	add.s64 	%rd48, %rd1, %rd47;
	ld.global.f32 	%f61, [%rd48];
	fma.rn.f32 	%f72, %f60, %f61, %f72;
$L__BB0_13:
	mad.lo.s32 	%r35, %r18, %r1, %r2;
	cvta.to.global.u64 	%rd49, %rd6;
	mul.wide.s32 	%rd50, %r35, 4;
	add.s64 	%rd51, %rd49, %rd50;
	ld.global.f32 	%f62, [%rd51];
	mul.f32 	%f63, %f14, %f62;
	fma.rn.f32 	%f64, %f13, %f72, %f63;
	st.global.f32 	[%rd51], %f64;
$L__BB0_14:
	ret;

}


// ===== COMPILED SASS (sm_100) =====

	.target	sm_100

	.elftype	@"ET_EXEC"


//--------------------- .note.nv.tkinfo           --------------------------
	.section	.note.nv.tkinfo,"",@"SHT_NOTE"
	.sectionflags	@"SHF_NOTE_NV_TKINFO"
	.tkinfo
        /*0018*/ 	.word	0x00000002
        /*0030*/ 	.string	""
        /*0030*/ 	.string	"ptxas"
        /*0030*/ 	.string	"Cuda compilation tools, release 13.0, V13.0.88"
        /*0030*/ 	.string	"Build cuda_13.0.r13.0/compiler.36424714_0"
        /*0030*/ 	.string	"-arch sm_100 -m 64 "



//--------------------- .note.nv.cuinfo           --------------------------
	.section	.note.nv.cuinfo,"",@"SHT_NOTE"
	.sectionflags	@"SHF_NOTE_NV_CUINFO"
        /*0018*/ 	.short	0x0002
        /*001a*/ 	.short	0x0064
        /*001c*/ 	.short	0x0082
	.zero		2


//--------------------- .nv.info                  --------------------------
	.section	.nv.info,"",@"SHT_CUDA_INFO"
	.align	4


	//----- nvinfo : EIATTR_REGCOUNT
	.align		4
        /*0000*/ 	.byte	0x04, 0x2f
        /*0002*/ 	.short	(.L_1 - .L_0)
	.align		4
.L_0:
        /*0004*/ 	.word	index@(gemm_kernel)
        /*0008*/ 	.word	0x00000020


	//----- nvinfo : EIATTR_FRAME_SIZE
	.align		4
.L_1:
        /*000c*/ 	.byte	0x04, 0x11
        /*000e*/ 	.short	(.L_3 - .L_2)
	.align		4
.L_2:
        /*0010*/ 	.word	index@(gemm_kernel)
        /*0014*/ 	.word	0x00000000


	//----- nvinfo : EIATTR_MIN_STACK_SIZE
	.align		4
.L_3:
        /*0018*/ 	.byte	0x04, 0x12
        /*001a*/ 	.short	(.L_5 - .L_4)
	.align		4
.L_4:
        /*001c*/ 	.word	index@(gemm_kernel)
        /*0020*/ 	.word	0x00000000
.L_5:


//--------------------- .nv.compat                --------------------------
	.section	.nv.compat,"",@"SHT_CUDA_COMPAT_INFO"
	.align	4
        /*0000*/ 	.byte	0x02, 0x09, 0x00, 0x00, 0x02, 0x02, 0x01, 0x00, 0x02, 0x05, 0x05, 0x00, 0x03, 0x07, 0x01, 0x01
        /*0010*/ 	.byte	0x02, 0x03, 0x00, 0x00, 0x02, 0x06, 0x01, 0x00, 0x04, 0x0b, 0x08, 0x00, 0x09, 0x00, 0x00, 0x00
        /*0020*/ 	.byte	0x00, 0x00, 0x00, 0x00


//--------------------- .nv.info.gemm_kernel      --------------------------
	.section	.nv.info.gemm_kernel,"",@"SHT_CUDA_INFO"
	.sectionflags	@""
	.align	4


	//----- nvinfo : EIATTR_CUDA_API_VERSION
	.align		4
        /*0000*/ 	.byte	0x04, 0x37
        /*0002*/ 	.short	(.L_7 - .L_6)
.L_6:
        /*0004*/ 	.word	0x00000082


	//----- nvinfo : EIATTR_KPARAM_INFO
	.align		4
.L_7:
        /*0008*/ 	.byte	0x04, 0x17
        /*000a*/ 	.short	(.L_9 - .L_8)
.L_8:
        /*000c*/ 	.word	0x00000000
        /*0010*/ 	.short	0x0007
        /*0012*/ 	.short	0x0028
        /*0014*/ 	.byte	0x00, 0xf0, 0x11, 0x00


	//----- nvinfo : EIATTR_KPARAM_INFO
	.align		4
.L_9:
        /*0018*/ 	.byte	0x04, 0x17
        /*001a*/ 	.short	(.L_11 - .L_10)
.L_10:
        /*001c*/ 	.word	0x00000000
        /*0020*/ 	.short	0x0006
        /*0022*/ 	.short	0x0024
        /*0024*/ 	.byte	0x00, 0xf0, 0x11, 0x00


	//----- nvinfo : EIATTR_KPARAM_INFO
	.align		4
.L_11:
        /*0028*/ 	.byte	0x04, 0x17
        /*002a*/ 	.short	(.L_13 - .L_12)
.L_12:
        /*002c*/ 	.word	0x00000000
        /*0030*/ 	.short	0x0005
        /*0032*/ 	.short	0x0020
        /*0034*/ 	.byte	0x00, 0xf0, 0x11, 0x00


	//----- nvinfo : EIATTR_KPARAM_INFO
	.align		4
.L_13:
        /*0038*/ 	.byte	0x04, 0x17
        /*003a*/ 	.short	(.L_15 - .L_14)
.L_14:
        /*003c*/ 	.word	0x00000000
        /*0040*/ 	.short	0x0004
        /*0042*/ 	.short	0x001c
        /*0044*/ 	.byte	0x00, 0xf0, 0x11, 0x00


	//----- nvinfo : EIATTR_KPARAM_INFO
	.align		4
.L_15:
        /*0048*/ 	.byte	0x04, 0x17
        /*004a*/ 	.short	(.L_17 - .L_16)
.L_16:
        /*004c*/ 	.word	0x00000000
        /*0050*/ 	.short	0x0003
        /*0052*/ 	.short	0x0018
        /*0054*/ 	.byte	0x00, 0xf0, 0x11, 0x00


	//----- nvinfo : EIATTR_KPARAM_INFO
	.align		4
.L_17:
        /*0058*/ 	.byte	0x04, 0x17
        /*005a*/ 	.short	(.L_19 - .L_18)
.L_18:
        /*005c*/ 	.word	0x00000000
        /*0060*/ 	.short	0x0002
        /*0062*/ 	.short	0x0010
        /*0064*/ 	.byte	0x00, 0xf5, 0x21, 0x00


	//----- nvinfo : EIATTR_KPARAM_INFO
	.align		4
.L_19:
        /*0068*/ 	.byte	0x04, 0x17
        /*006a*/ 	.short	(.L_21 - .L_20)
.L_20:
        /*006c*/ 	.word	0x00000000
        /*0070*/ 	.short	0x0001
        /*0072*/ 	.short	0x0008
        /*0074*/ 	.byte	0x00, 0xf5, 0x21, 0x00


	//----- nvinfo : EIATTR_KPARAM_INFO
	.align		4
.L_21:
        /*0078*/ 	.byte	0x04, 0x17
        /*007a*/ 	.short	(.L_23 - .L_22)
.L_22:
        /*007c*/ 	.word	0x00000000
        /*0080*/ 	.short	0x0000
        /*0082*/ 	.short	0x0000
        /*0084*/ 	.byte	0x00, 0xf5, 0x21, 0x00


	//----- nvinfo : EIATTR_SPARSE_MMA_MASK
	.align		4
.L_23:
        /*0088*/ 	.byte	0x03, 0x50
        /*008a*/ 	.short	0x0000


	//----- nvinfo : EIATTR_MAXREG_COUNT
	.align		4
        /*008c*/ 	.byte	0x03, 0x1b
        /*008e*/ 	.short	0x00ff


	//----- nvinfo : EIATTR_MERCURY_ISA_VERSION
	.align		4
        /*0090*/ 	.byte	0x03, 0x5f
        /*0092*/ 	.short	0x0101


	//----- nvinfo : EIATTR_VRC_CTA_INIT_COUNT
	.align		4
        /*0094*/ 	.byte	0x02, 0x4a
	.zero		1
	.zero		1


	//----- nvinfo : EIATTR_EXIT_INSTR_OFFSETS
	.align		4
        /*0098*/ 	.byte	0x04, 0x1c
        /*009a*/ 	.short	(.L_25 - .L_24)


	//   ....[0]....
.L_24:
        /*009c*/ 	.word	0x000000c0


	//   ....[1]....
        /*00a0*/ 	.word	0x00000930


	//----- nvinfo : EIATTR_CBANK_PARAM_SIZE
	.align		4
.L_25:
        /*00a4*/ 	.byte	0x03, 0x19
        /*00a6*/ 	.short	0x002c


	//----- nvinfo : EIATTR_PARAM_CBANK
	.align		4
        /*00a8*/ 	.byte	0x04, 0x0a
        /*00aa*/ 	.short	(.L_27 - .L_26)
	.align		4
.L_26:
        /*00ac*/ 	.word	index@(.nv.constant0.gemm_kernel)
        /*00b0*/ 	.short	0x0380
        /*00b2*/ 	.short	0x002c


	//----- nvinfo : EIATTR_SW_WAR
	.align		4
.L_27:
        /*00b4*/ 	.byte	0x04, 0x36
        /*00b6*/ 	.short	(.L_29 - .L_28)
.L_28:
        /*00b8*/ 	.word	0x00000008
.L_29:


//--------------------- .nv.callgraph             --------------------------
	.section	.nv.callgraph,"",@"SHT_CUDA_CALLGRAPH"
	.align	4
	.sectionentsize	8
	.align		4
        /*0000*/ 	.word	0x00000000
	.align		4
        /*0004*/ 	.word	0xffffffff
	.align		4
        /*0008*/ 	.word	0x00000000
	.align		4
        /*000c*/ 	.word	0xfffffffe
	.align		4
        /*0010*/ 	.word	0x00000000
	.align		4
        /*0014*/ 	.word	0xfffffffd
	.align		4
        /*0018*/ 	.word	0x00000000
	.align		4
        /*001c*/ 	.word	0xfffffffc


//--------------------- .text.gemm_kernel         --------------------------
	.section	.text.gemm_kernel,"ax",@progbits
	.align	128
        .global         gemm_kernel
        .type           gemm_kernel,@function
        .size           gemm_kernel,(.L_x_5 - gemm_kernel)
        .other          gemm_kernel,@"STO_CUDA_ENTRY STV_DEFAULT"
gemm_kernel:
.text.gemm_kernel:
[----:B------:R-:W-:Y:S01]  /*0000*/  LDC R1, c[0x0][0x37c] ;  /* 0x0000df00ff017b82 */ /* 0x000fe20000000800 */
[----:B------:R-:W0:Y:S07]  /*0010*/  S2R R5, SR_TID.X ;  /* 0x0000000000057919 */ /* 0x000e2e0000002100 */
[----:B------:R-:W1:Y:S01]  /*0020*/  LDC R19, c[0x0][0x364] ;  /* 0x0000d900ff137b82 */ /* 0x000e620000000800 */
[----:B------:R-:W1:Y:S07]  /*0030*/  S2R R4, SR_TID.Y ;  /* 0x0000000000047919 */ /* 0x000e6e0000002200 */
[----:B------:R-:W0:Y:S08]  /*0040*/  S2UR UR5, SR_CTAID.X ;  /* 0x00000000000579c3 */ /* 0x000e300000002500 */
[----:B------:R-:W0:Y:S08]  /*0050*/  LDC R0, c[0x0][0x360] ;  /* 0x0000d800ff007b82 */ /* 0x000e300000000800 */
[----:B------:R-:W1:Y:S08]  /*0060*/  S2UR UR4, SR_CTAID.Y ;  /* 0x00000000000479c3 */ /* 0x000e700000002600 */
[----:B------:R-:W2:Y:S01]  /*0070*/  LDC.64 R2, c[0x0][0x398] ;  /* 0x0000e600ff027b82 */ /* 0x000ea20000000a00 */
[----:B0-----:R-:W-:-:S02]  /*0080*/  IMAD R0, R0, UR5, R5 ;  /* 0x0000000500007c24 */ /* 0x001fc4000f8e0205 */
[----:B-1----:R-:W-:-:S03]  /*0090*/  IMAD R19, R19, UR4, R4 ;  /* 0x0000000413137c24 */ /* 0x002fc6000f8e0204 */
[----:B--2---:R-:W-:-:S04]  /*00a0*/  ISETP.GE.AND P0, PT, R0, R3, PT ;  /* 0x000000030000720c */ /* 0x004fc80003f06270 */
[----:B------:R-:W-:-:S13]  /*00b0*/  ISETP.GE.OR P0, PT, R19, R2, P0 ;  /* 0x000000021300720c */ /* 0x000fda0000706670 */
[----:B------:R-:W-:Y:S05]  /*00c0*/  @P0 EXIT ;  /* 0x000000000000094d */ /* 0x000fea0003800000 */
[----:B------:R-:W0:Y:S01]  /*00d0*/  LDC R2, c[0x0][0x3a0] ;  /* 0x0000e800ff027b82 */ /* 0x000e220000000800 */
[----:B------:R-:W1:Y:S01]  /*00e0*/  LDCU.64 UR4, c[0x0][0x358] ;  /* 0x00006b00ff0477ac */ /* 0x000e620008000a00 */
[----:B------:R-:W-:Y:S01]  /*00f0*/  HFMA2 R24, -RZ, RZ, 0, 0 ;  /* 0x00000000ff187431 */ /* 0x000fe200000001ff */
[----:B0-----:R-:W-:-:S13]  /*0100*/  ISETP.GE.AND P0, PT, R2, 0x1, PT ;  /* 0x000000010200780c */ /* 0x001fda0003f06270 */
[----:B-1----:R-:W-:Y:S05]  /*0110*/  @!P0 BRA `(.L_x_0) ;  /* 0x0000000400e08947 */ /* 0x002fea0003800000 */
[C---:B------:R-:W-:Y:S01]  /*0120*/  ISETP.GE.U32.AND P1, PT, R2.reuse, 0x8, PT ;  /* 0x000000080200780c */ /* 0x040fe20003f26070 */
[----:B------:R-:W-:Y:S01]  /*0130*/  IMAD R20, R19, R2, RZ ;  /* 0x0000000213147224 */ /* 0x000fe200078e02ff */
[----:B------:R-:W-:Y:S02]  /*0140*/  LOP3.LUT R27, R2, 0x7, RZ, 0xc0, !PT ;  /* 0x00000007021b7812 */ /* 0x000fe400078ec0ff */
[----:B------:R-:W-:Y:S02]  /*0150*/  MOV R24, RZ ;  /* 0x000000ff00187202 */ /* 0x000fe40000000f00 */
[----:B------:R-:W-:Y:S02]  /*0160*/  ISETP.NE.AND P0, PT, R27, RZ, PT ;  /* 0x000000ff1b00720c */ /* 0x000fe40003f05270 */
[----:B------:R-:W-:-:S05]  /*0170*/  MOV R21, RZ ;  /* 0x000000ff00157202 */ /* 0x000fca0000000f00 */
[----:B------:R-:W-:Y:S06]  /*0180*/  @!P1 BRA `(.L_x_1) ;  /* 0x0000000000c49947 */ /* 0x000fec0003800000 */
[----:B------:R-:W0:Y:S01]  /*0190*/  LDC.64 R4, c[0x0][0x380] ;  /* 0x0000e000ff047b82 */ /* 0x000e220000000a00 */
[----:B------:R-:W-:Y:S02]  /*01a0*/  LOP3.LUT R21, R2, 0x7ffffff8, RZ, 0xc0, !PT ;  /* 0x7ffffff802157812 */ /* 0x000fe400078ec0ff */
[----:B------:R-:W-:Y:S02]  /*01b0*/  MOV R24, RZ ;  /* 0x000000ff00187202 */ /* 0x000fe40000000f00 */
[----:B------:R-:W-:Y:S02]  /*01c0*/  MOV R18, R0 ;  /* 0x0000000000127202 */ /* 0x000fe40000000f00 */
[----:B------:R-:W-:Y:S01]  /*01d0*/  IADD3 R22, PT, PT, -R21, RZ, RZ ;  /* 0x000000ff15167210 */ /* 0x000fe20007ffe1ff */
[----:B0-----:R-:W-:-:S03]  /*01e0*/  IMAD.WIDE.U32 R4, R20, 0x4, R4 ;  /* 0x0000000414047825 */ /* 0x001fc600078e0004 */
[----:B------:R-:W-:-:S04]  /*01f0*/  IADD3 R6, P1, PT, R4, 0x10, RZ ;  /* 0x0000001004067810 */ /* 0x000fc80007f3e0ff */
[----:B------:R-:W-:-:S09]  /*0200*/  IADD3.X R7, PT, PT, RZ, R5, RZ, P1, !PT ;  /* 0x00000005ff077210 */ /* 0x000fd20000ffe4ff */
.L_x_2:
[----:B------:R-:W0:Y:S01]  /*0210*/  LDC.64 R16, c[0x0][0x388] ;  /* 0x0000e200ff107b82 */ /* 0x000e220000000a00 */
[----:B------:R-:W-:Y:S02]  /*0220*/  MOV R4, R6 ;  /* 0x0000000600047202 */ /* 0x000fe40000000f00 */
[----:B------:R-:W-:-:S05]  /*0230*/  MOV R5, R7 ;  /* 0x0000000700057202 */ /* 0x000fca0000000f00 */
[----:B------:R-:W2:Y:S04]  /*0240*/  LDG.E R25, desc[UR4][R4.64+-0x10] ;  /* 0xfffff00404197981 */ /* 0x000ea8000c1e1900 */
[----:B------:R-:W3:Y:S04]  /*0250*/  LDG.E R23, desc[UR4][R4.64+-0xc] ;  /* 0xfffff40404177981 */ /* 0x000ee8000c1e1900 */
[----:B------:R-:W4:Y:S04]  /*0260*/  LDG.E R29, desc[UR4][R4.64+-0x8] ;  /* 0xfffff804041d7981 */ /* 0x000f28000c1e1900 */
[----:B------:R-:W5:Y:S01]  /*0270*/  LDG.E R28, desc[UR4][R4.64+-0x4] ;  /* 0xfffffc04041c7981 */ /* 0x000f62000c1e1900 */
[----:B0-----:R-:W-:-:S05]  /*0280*/  IMAD.WIDE R16, R18, 0x4, R16 ;  /* 0x0000000412107825 */ /* 0x001fca00078e0210 */
[----:B------:R0:W2:Y:S01]  /*0290*/  LDG.E R26, desc[UR4][R16.64] ;  /* 0x00000004101a7981 */ /* 0x0000a2000c1e1900 */
[----:B------:R-:W-:-:S04]  /*02a0*/  IMAD.WIDE R14, R3, 0x4, R16 ;  /* 0x00000004030e7825 */ /* 0x000fc800078e0210 */
[C---:B------:R-:W-:Y:S02]  /*02b0*/  IMAD.WIDE R6, R3.reuse, 0x4, R14 ;  /* 0x0000000403067825 */ /* 0x040fe400078e020e */
[----:B------:R-:W3:Y:S02]  /*02c0*/  LDG.E R14, desc[UR4][R14.64] ;  /* 0x000000040e0e7981 */ /* 0x000ee4000c1e1900 */
[C---:B------:R-:W-:Y:S02]  /*02d0*/  IMAD.WIDE R10, R3.reuse, 0x4, R6 ;  /* 0x00000004030a7825 */ /* 0x040fe400078e0206 */
[----:B------:R-:W4:Y:S02]  /*02e0*/  LDG.E R6, desc[UR4][R6.64] ;  /* 0x0000000406067981 */ /* 0x000f24000c1e1900 */
[C---:B------:R-:W-:Y:S02]  /*02f0*/  IMAD.WIDE R8, R3.reuse, 0x4, R10 ;  /* 0x0000000403087825 */ /* 0x040fe400078e020a */
[----:B------:R-:W5:Y:S02]  /*0300*/  LDG.E R10, desc[UR4][R10.64] ;  /* 0x000000040a0a7981 */ /* 0x000f64000c1e1900 */
[----:B------:R-:W-:-:S02]  /*0310*/  IMAD.WIDE R12, R3, 0x4, R8 ;  /* 0x00000004030c7825 */ /* 0x000fc400078e0208 */
[----:B------:R-:W5:Y:S04]  /*0320*/  LDG.E R7, desc[UR4][R4.64] ;  /* 0x0000000404077981 */ /* 0x000f68000c1e1900 */
[----:B------:R-:W5:Y:S01]  /*0330*/  LDG.E R8, desc[UR4][R8.64] ;  /* 0x0000000408087981 */ /* 0x000f62000c1e1900 */
[----:B0-----:R-:W-:-:S03]  /*0340*/  IMAD.WIDE R16, R3, 0x4, R12 ;  /* 0x0000000403107825 */ /* 0x001fc600078e020c */
[----:B------:R-:W5:Y:S04]  /*0350*/  LDG.E R12, desc[UR4][R12.64] ;  /* 0x000000040c0c7981 */ /* 0x000f68000c1e1900 */
[----:B------:R-:W5:Y:S04]  /*0360*/  LDG.E R15, desc[UR4][R16.64] ;  /* 0x00000004100f7981 */ /* 0x000f68000c1e1900 */
[----:B------:R-:W5:Y:S04]  /*0370*/  LDG.E R9, desc[UR4][R4.64+0x4] ;  /* 0x0000040404097981 */ /* 0x000f68000c1e1900 */
[----:B------:R-:W5:Y:S01]  /*0380*/  LDG.E R11, desc[UR4][R4.64+0xc] ;  /* 0x00000c04040b7981 */ /* 0x000f62000c1e1900 */
[----:B--2---:R-:W-:Y:S01]  /*0390*/  FFMA R26, R25, R26, R24 ;  /* 0x0000001a191a7223 */ /* 0x004fe20000000018 */
[----:B------:R-:W-:-:S02]  /*03a0*/  IMAD.WIDE R24, R3, 0x4, R16 ;  /* 0x0000000403187825 */ /* 0x000fc400078e0210 */
[----:B------:R-:W2:Y:S04]  /*03b0*/  LDG.E R16, desc[UR4][R4.64+0x8] ;  /* 0x0000080404107981 */ /* 0x000ea8000c1e1900 */
[----:B------:R-:W2:Y:S01]  /*03c0*/  LDG.E R24, desc[UR4][R24.64] ;  /* 0x0000000418187981 */ /* 0x000ea2000c1e1900 */
[----:B---3--:R-:W-:Y:S01]  /*03d0*/  FFMA R14, R23, R14, R26 ;  /* 0x0000000e170e7223 */ /* 0x008fe2000000001a */
[----:B------:R-:W-:-:S03]  /*03e0*/  IADD3 R22, PT, PT, R22, 0x8, RZ ;  /* 0x0000000816167810 */ /* 0x000fc60007ffe0ff */
[----:B----4-:R-:W-:Y:S01]  /*03f0*/  FFMA R29, R29, R6, R14 ;  /* 0x000000061d1d7223 */ /* 0x010fe2000000000e */
[----:B------:R-:W-:-:S03]  /*0400*/  ISETP.NE.AND P1, PT, R22, RZ, PT ;  /* 0x000000ff1600720c */ /* 0x000fc60003f25270 */
[----:B-----5:R-:W-:Y:S01]  /*0410*/  FFMA R10, R28, R10, R29 ;  /* 0x0000000a1c0a7223 */ /* 0x020fe2000000001d */
[----:B------:R-:W-:-:S03]  /*0420*/  IADD3 R6, P2, PT, R4, 0x20, RZ ;  /* 0x0000002004067810 */ /* 0x000fc60007f5e0ff */
[----:B------:R-:W-:Y:S01]  /*0430*/  FFMA R8, R7, R8, R10 ;  /* 0x0000000807087223 */ /* 0x000fe2000000000a */
[----:B------:R-:W-:Y:S02]  /*0440*/  IADD3.X R7, PT, PT, RZ, R5, RZ, P2, !PT ;  /* 0x00000005ff077210 */ /* 0x000fe400017fe4ff */
[----:B------:R-:W-:Y:S01]  /*0450*/  LEA R18, R3, R18, 0x3 ;  /* 0x0000001203127211 */ /* 0x000fe200078e18ff */
[----:B------:R-:W-:-:S04]  /*0460*/  FFMA R9, R9, R12, R8 ;  /* 0x0000000c09097223 */ /* 0x000fc80000000008 */
[----:B--2---:R-:W-:-:S04]  /*0470*/  FFMA R16, R16, R15, R9 ;  /* 0x0000000f10107223 */ /* 0x004fc80000000009 */
[----:B------:R-:W-:Y:S01]  /*0480*/  FFMA R24, R11, R24, R16 ;  /* 0x000000180b187223 */ /* 0x000fe20000000010 */
[----:B------:R-:W-:Y:S06]  /*0490*/  @P1 BRA `(.L_x_2) ;  /* 0xfffffffc005c1947 */ /* 0x000fec000383ffff */
.L_x_1:
[----:B------:R-:W-:Y:S05]  /*04a0*/  @!P0 BRA `(.L_x_0) ;  /* 0x0000000000fc8947 */ /* 0x000fea0003800000 */
[----:B------:R-:W-:Y:S02]  /*04b0*/  ISETP.GE.U32.AND P1, PT, R27, 0x4, PT ;  /* 0x000000041b00780c */ /* 0x000fe40003f26070 */
[----:B------:R-:W-:-:S04]  /*04c0*/  LOP3.LUT R16, R2, 0x3, RZ, 0xc0, !PT ;  /* 0x0000000302107812 */ /* 0x000fc800078ec0ff */
[----:B------:R-:W-:-:S07]  /*04d0*/  ISETP.NE.AND P0, PT, R16, RZ, PT ;  /* 0x000000ff1000720c */ /* 0x000fce0003f05270 */
[----:B------:R-:W-:Y:S06]  /*04e0*/  @!P1 BRA `(.L_x_3) ;  /* 0x00000000006c9947 */ /* 0x000fec0003800000 */
[----:B------:R-:W0:Y:S01]  /*04f0*/  LDC.64 R6, c[0x0][0x388] ;  /* 0x0000e200ff067b82 */ /* 0x000e220000000a00 */
[----:B------:R-:W1:Y:S01]  /*0500*/  LDCU.64 UR6, c[0x0][0x380] ;  /* 0x00007000ff0677ac */ /* 0x000e620008000a00 */
[----:B------:R-:W-:Y:S01]  /*0510*/  IMAD R9, R21, R3, R0 ;  /* 0x0000000315097224 */ /* 0x000fe200078e0200 */
[CC--:B------:R-:W-:Y:S02]  /*0520*/  IADD3 R5, PT, PT, R20.reuse, R21.reuse, RZ ;  /* 0x0000001514057210 */ /* 0x0c0fe40007ffe0ff */
[----:B------:R-:W-:-:S03]  /*0530*/  IADD3 R10, P1, PT, R20, R21, RZ ;  /* 0x00000015140a7210 */ /* 0x000fc60007f3e0ff */
[----:B------:R-:W2:Y:S01]  /*0540*/  LDC.64 R14, c[0x0][0x380] ;  /* 0x0000e000ff0e7b82 */ /* 0x000ea20000000a00 */
[----:B0-----:R-:W-:-:S04]  /*0550*/  IMAD.WIDE R6, R9, 0x4, R6 ;  /* 0x0000000409067825 */ /* 0x001fc800078e0206 */
[----:B------:R-:W-:Y:S02]  /*0560*/  IMAD.WIDE R8, R3, 0x4, R6 ;  /* 0x0000000403087825 */ /* 0x000fe400078e0206 */
[----:B------:R-:W3:Y:S02]  /*0570*/  LDG.E R6, desc[UR4][R6.64] ;  /* 0x0000000406067981 */ /* 0x000ee4000c1e1900 */
[----:B--2---:R-:W-:Y:S01]  /*0580*/  IMAD.WIDE.U32 R14, R5, 0x4, R14 ;  /* 0x00000004050e7825 */ /* 0x004fe200078e000e */
[----:B------:R-:W-:Y:S02]  /*0590*/  IADD3.X R5, PT, PT, RZ, RZ, RZ, P1, !PT ;  /* 0x000000ffff057210 */ /* 0x000fe40000ffe4ff */
[----:B-1----:R-:W-:-:S03]  /*05a0*/  LEA R4, P1, R10, UR6, 0x2 ;  /* 0x000000060a047c11 */ /* 0x002fc6000f8210ff */
[----:B------:R-:W3:Y:S01]  /*05b0*/  LDG.E R15, desc[UR4][R14.64] ;  /* 0x000000040e0f7981 */ /* 0x000ee2000c1e1900 */
[----:B------:R-:W-:Y:S01]  /*05c0*/  LEA.HI.X R5, R10, UR7, R5, 0x2, P1 ;  /* 0x000000070a057c11 */ /* 0x000fe200088f1405 */
[C---:B------:R-:W-:Y:S02]  /*05d0*/  IMAD.WIDE R10, R3.reuse, 0x4, R8 ;  /* 0x00000004030a7825 */ /* 0x040fe400078e0208 */
[----:B------:R-:W2:Y:S04]  /*05e0*/  LDG.E R8, desc[UR4][R8.64] ;  /* 0x0000000408087981 */ /* 0x000ea8000c1e1900 */
[----:B------:R-:W2:Y:S01]  /*05f0*/  LDG.E R17, desc[UR4][R4.64+0x4] ;  /* 0x0000040404117981 */ /* 0x000ea2000c1e1900 */
[----:B------:R-:W-:-:S03]  /*0600*/  IMAD.WIDE R12, R3, 0x4, R10 ;  /* 0x00000004030c7825 */ /* 0x000fc600078e020a */
[----:B------:R-:W4:Y:S04]  /*0610*/  LDG.E R22, desc[UR4][R10.64] ;  /* 0x000000040a167981 */ /* 0x000f28000c1e1900 */
[----:B------:R-:W4:Y:S04]  /*0620*/  LDG.E R18, desc[UR4][R4.64+0x8] ;  /* 0x0000080404127981 */ /* 0x000f28000c1e1900 */
[----:B------:R-:W5:Y:S04]  /*0630*/  LDG.E R26, desc[UR4][R4.64+0xc] ;  /* 0x00000c04041a7981 */ /* 0x000f68000c1e1900 */
[----:B------:R-:W5:Y:S01]  /*0640*/  LDG.E R12, desc[UR4][R12.64] ;  /* 0x000000040c0c7981 */ /* 0x000f62000c1e1900 */
[----:B------:R-:W-:Y:S01]  /*0650*/  IADD3 R21, PT, PT, R21, 0x4, RZ ;  /* 0x0000000415157810 */ /* 0x000fe20007ffe0ff */
[----:B---3--:R-:W-:-:S04]  /*0660*/  FFMA R24, R15, R6, R24 ;  /* 0x000000060f187223 */ /* 0x008fc80000000018 */
[----:B--2---:R-:W-:-:S04]  /*0670*/  FFMA R17, R17, R8, R24 ;  /* 0x0000000811117223 */ /* 0x004fc80000000018 */
[----:B----4-:R-:W-:-:S04]  /*0680*/  FFMA R17, R18, R22, R17 ;  /* 0x0000001612117223 */ /* 0x010fc80000000011 */
[----:B-----5:R-:W-:-:S07]  /*0690*/  FFMA R24, R26, R12, R17 ;  /* 0x0000000c1a187223 */ /* 0x020fce0000000011 */
.L_x_3:
[----:B------:R-:W-:Y:S05]  /*06a0*/  @!P0 BRA `(.L_x_0) ;  /* 0x00000000007c8947 */ /* 0x000fea0003800000 */
[----:B------:R-:W-:Y:S01]  /*06b0*/  ISETP.NE.AND P1, PT, R16, 0x1, PT ;  /* 0x000000011000780c */ /* 0x000fe20003f25270 */
[----:B------:R-:W0:Y:S01]  /*06c0*/  LDC.64 R12, c[0x0][0x380] ;  /* 0x0000e000ff0c7b82 */ /* 0x000e220000000a00 */
[----:B------:R-:W-:-:S04]  /*06d0*/  LOP3.LUT R2, R2, 0x1, RZ, 0xc0, !PT ;  /* 0x0000000102027812 */ /* 0x000fc800078ec0ff */
[----:B------:R-:W-:-:S03]  /*06e0*/  ISETP.NE.U32.AND P0, PT, R2, 0x1, PT ;  /* 0x000000010200780c */ /* 0x000fc60003f05070 */
[----:B------:R-:W1:Y:S04]  /*06f0*/  LDC.64 R10, c[0x0][0x388] ;  /* 0x0000e200ff0a7b82 */ /* 0x000e680000000a00 */
[CC--:B------:R-:W-:Y:S02]  /*0700*/  @P1 IADD3 R15, PT, PT, R20.reuse, R21.reuse, RZ ;  /* 0x00000015140f1210 */ /* 0x0c0fe40007ffe0ff */
[----:B------:R-:W-:Y:S02]  /*0710*/  @P1 IADD3 R2, P2, PT, R20, R21, RZ ;  /* 0x0000001514021210 */ /* 0x000fe40007f5e0ff */
[----:B------:R-:W2:Y:S02]  /*0720*/  @P1 LDC.64 R4, c[0x0][0x380] ;  /* 0x0000e000ff041b82 */ /* 0x000ea40000000a00 */
[----:B------:R-:W-:-:S06]  /*0730*/  @P1 IADD3.X R14, PT, PT, RZ, RZ, RZ, P2, !PT ;  /* 0x000000ffff0e1210 */ /* 0x000fcc00017fe4ff */
[----:B------:R-:W3:Y:S01]  /*0740*/  LDC.64 R6, c[0x0][0x380] ;  /* 0x0000e000ff067b82 */ /* 0x000ee20000000a00 */
[----:B0-----:R-:W-:-:S04]  /*0750*/  @P1 IMAD.WIDE.U32 R12, R15, 0x4, R12 ;  /* 0x000000040f0c1825 */ /* 0x001fc800078e000c */
[C---:B------:R-:W-:Y:S01]  /*0760*/  @P1 IMAD R15, R21.reuse, R3, R0 ;  /* 0x00000003150f1224 */ /* 0x040fe200078e0200 */
[----:B------:R-:W-:Y:S01]  /*0770*/  @P1 IADD3 R21, PT, PT, R21, 0x2, RZ ;  /* 0x0000000215151810 */ /* 0x000fe20007ffe0ff */
[----:B------:R-:W4:Y:S01]  /*0780*/  @P1 LDG.E R13, desc[UR4][R12.64] ;  /* 0x000000040c0d1981 */ /* 0x000f22000c1e1900 */
[----:B------:R-:W0:Y:S01]  /*0790*/  LDC.64 R8, c[0x0][0x388] ;  /* 0x0000e200ff087b82 */ /* 0x000e220000000a00 */
[----:B-1----:R-:W-:Y:S01]  /*07a0*/  @P1 IMAD.WIDE R10, R15, 0x4, R10 ;  /* 0x000000040f0a1825 */ /* 0x002fe200078e020a */
[----:B------:R-:W-:Y:S02]  /*07b0*/  @!P0 IADD3 R17, PT, PT, R20, R21, RZ ;  /* 0x0000001514118210 */ /* 0x000fe40007ffe0ff */
[----:B--2---:R-:W-:Y:S01]  /*07c0*/  @P1 LEA R4, P2, R2, R4, 0x2 ;  /* 0x0000000402041211 */ /* 0x004fe200078410ff */
[----:B------:R-:W-:-:S03]  /*07d0*/  @!P0 IMAD R21, R21, R3, R0 ;  /* 0x0000000315158224 */ /* 0x000fc600078e0200 */
[----:B------:R-:W-:Y:S01]  /*07e0*/  @P1 LEA.HI.X R5, R2, R5, R14, 0x2, P2 ;  /* 0x0000000502051211 */ /* 0x000fe200010f140e */
[----:B------:R-:W-:Y:S01]  /*07f0*/  @P1 IMAD.WIDE R14, R3, 0x4, R10 ;  /* 0x00000004030e1825 */ /* 0x000fe200078e020a */
[----:B------:R-:W4:Y:S03]  /*0800*/  @P1 LDG.E R2, desc[UR4][R10.64] ;  /* 0x000000040a021981 */ /* 0x000f26000c1e1900 */
[----:B---3--:R-:W-:Y:S01]  /*0810*/  @!P0 IMAD.WIDE.U32 R6, R17, 0x4, R6 ;  /* 0x0000000411068825 */ /* 0x008fe200078e0006 */
[----:B------:R-:W2:Y:S04]  /*0820*/  @P1 LDG.E R5, desc[UR4][R4.64+0x4] ;  /* 0x0000040404051981 */ /* 0x000ea8000c1e1900 */
[----:B------:R-:W2:Y:S01]  /*0830*/  @P1 LDG.E R14, desc[UR4][R14.64] ;  /* 0x000000040e0e1981 */ /* 0x000ea2000c1e1900 */
[----:B0-----:R-:W-:-:S03]  /*0840*/  @!P0 IMAD.WIDE R8, R21, 0x4, R8 ;  /* 0x0000000415088825 */ /* 0x001fc600078e0208 */
[----:B------:R-:W3:Y:S04]  /*0850*/  @!P0 LDG.E R7, desc[UR4][R6.64] ;  /* 0x0000000406078981 */ /* 0x000ee8000c1e1900 */
[----:B------:R-:W3:Y:S01]  /*0860*/  @!P0 LDG.E R8, desc[UR4][R8.64] ;  /* 0x0000000408088981 */ /* 0x000ee2000c1e1900 */
[----:B----4-:R-:W-:-:S04]  /*0870*/  @P1 FFMA R2, R13, R2, R24 ;  /* 0x000000020d021223 */ /* 0x010fc80000000018 */
[----:B--2---:R-:W-:-:S04]  /*0880*/  @P1 FFMA R24, R5, R14, R2 ;  /* 0x0000000e05181223 */ /* 0x004fc80000000002 */
[----:B---3--:R-:W-:-:S07]  /*0890*/  @!P0 FFMA R24, R7, R8, R24 ;  /* 0x0000000807188223 */ /* 0x008fce0000000018 */
.L_x_0:
[----:B------:R-:W0:Y:S01]  /*08a0*/  LDC.64 R4, c[0x0][0x390] ;  /* 0x0000e400ff047b82 */ /* 0x000e220000000a00 */
[----:B------:R-:W-:Y:S01]  /*08b0*/  IMAD R3, R19, R3, R0 ;  /* 0x0000000313037224 */ /* 0x000fe200078e0200 */
[----:B------:R-:W1:Y:S01]  /*08c0*/  LDCU UR6, c[0x0][0x3a8] ;  /* 0x00007500ff0677ac */ /* 0x000e620008000800 */
[----:B------:R-:W2:Y:S02]  /*08d0*/  LDCU UR7, c[0x0][0x3a4] ;  /* 0x00007480ff0777ac */ /* 0x000ea40008000800 */
[----:B0-----:R-:W-:-:S05]  /*08e0*/  IMAD.WIDE R2, R3, 0x4, R4 ;  /* 0x0000000403027825 */ /* 0x001fca00078e0204 */
[----:B------:R-:W1:Y:S02]  /*08f0*/  LDG.E R0, desc[UR4][R2.64] ;  /* 0x0000000402007981 */ /* 0x000e64000c1e1900 */
[----:B-1----:R-:W-:-:S04]  /*0900*/  FMUL R5, R0, UR6 ;  /* 0x0000000600057c20 */ /* 0x002fc80008400000 */
[----:B--2---:R-:W-:-:S05]  /*0910*/  FFMA R5, R24, UR7, R5 ;  /* 0x0000000718057c23 */ /* 0x004fca0008000005 */
[----:B------:R-:W-:Y:S01]  /*0920*/  STG.E desc[UR4][R2.64], R5 ;  /* 0x0000000502007986 */ /* 0x000fe2000c101904 */
[----:B------:R-:W-:Y:S05]  /*0930*/  EXIT ;  /* 0x000000000000794d */ /* 0x000fea0003800000 */
.L_x_4:
[----:B------:R-:W-:-:S00]  /*0940*/  BRA `(.L_x_4) ;  /* 0xfffffffc00fc7947 */ /* 0x000fc0000383ffff */
[----:B------:R-:W-:-:S00]  /*0950*/  NOP ;  /* 0x0000000000007918 */ /* 0x000fc00000000000 */
        /* <DEDUP_REMOVED lines=10> */
.L_x_5:


//--------------------- .nv.shared.reserved.0     --------------------------
	.section	.nv.shared.reserved.0,"aw",@nobits
	.weak		__nv_reservedSMEM_offset_0_alias
	.size		__nv_reservedSMEM_offset_0_alias, 0, 64
	.other		__nv_reservedSMEM_offset_0_alias,@"STO_CUDA_RESERVED_SHARED STV_DEFAULT"
__nv_reservedSMEM_offset_0_alias:
	.zero		0
	.zero		64


//--------------------- .nv.constant0.gemm_kernel --------------------------
	.section	.nv.constant0.gemm_kernel,"a",@progbits
	.sectionflags	@""
	.align	4
.nv.constant0.gemm_kernel:
	.zero		940


//--------------------- SYMBOLS --------------------------

	.type		.nv.reservedSmem.offset0,@object
	.size		.nv.reservedSmem.offset0,0x4
